//
// Generated by NVIDIA NVVM Compiler
//
// Compiler Build ID: CL-36424714
// Cuda compilation tools, release 13.0, V13.0.88
// Based on NVVM 20.0.0
//

.version 9.0
.target sm_100
.address_size 64

	// .globl	_Z18printThreadIndicesv
.extern .func  (.param .b32 func_retval0) vprintf
(
	.param .b64 vprintf_param_0,
	.param .b64 vprintf_param_1
)
;
.global .align 1 .b8 $str[17] = {84, 104, 114, 101, 97, 100, 32, 40, 37, 100, 44, 32, 37, 100, 41, 10};

.visible .entry _Z18printThreadIndicesv()
{
	.local .align 8 .b8 	__local_depot0[8];
	.reg .b64 	%SP;
	.reg .b64 	%SPL;
	.reg .b32 	%r<5>;
	.reg .b64 	%rd<5>;

	mov.u64 	%SPL, __local_depot0;
	cvta.local.u64 	%SP, %SPL;
	add.u64 	%rd1, %SP, 0;
	add.u64 	%rd2, %SPL, 0;
	mov.u32 	%r1, %tid.x;
	mov.u32 	%r2, %tid.y;
	st.local.v2.u32 	[%rd2], {%r1, %r2};
	mov.u64 	%rd3, $str;
	cvta.global.u64 	%rd4, %rd3;
	{ // callseq 0, 0
	.param .b64 param0;
	st.param.b64 	[param0], %rd4;
	.param .b64 param1;
	st.param.b64 	[param1], %rd1;
	.param .b32 retval0;
	call.uni (retval0), 
	vprintf, 
	(
	param0, 
	param1
	);
	ld.param.b32 	%r3, [retval0];
	} // callseq 0
	ret;

}


// ===== COMPILED SASS (sm_100) =====

	.target	sm_100

	.elftype	@"ET_EXEC"


//--------------------- .note.nv.tkinfo           --------------------------
	.section	.note.nv.tkinfo,"",@"SHT_NOTE"
	.sectionflags	@"SHF_NOTE_NV_TKINFO"
	.tkinfo
        /*0018*/ 	.word	0x00000002
        /*0030*/ 	.string	""
        /*0030*/ 	.string	"ptxas"
        /*0030*/ 	.string	"Cuda compilation tools, release 13.0, V13.0.88"
        /*0030*/ 	.string	"Build cuda_13.0.r13.0/compiler.36424714_0"
        /*0030*/ 	.string	"-arch sm_100 -m 64 "



//--------------------- .note.nv.cuinfo           --------------------------
	.section	.note.nv.cuinfo,"",@"SHT_NOTE"
	.sectionflags	@"SHF_NOTE_NV_CUINFO"
        /*0018*/ 	.short	0x0002
        /*001a*/ 	.short	0x0064
        /*001c*/ 	.short	0x0082
	.zero		2


//--------------------- .nv.info                  --------------------------
	.section	.nv.info,"",@"SHT_CUDA_INFO"
	.align	4


	//----- nvinfo : EIATTR_REGCOUNT
	.align		4
        /*0000*/ 	.byte	0x04, 0x2f
        /*0002*/ 	.short	(.L_2 - .L_1)
	.align		4
.L_1:
        /*0004*/ 	.word	index@(_Z18printThreadIndicesv)
        /*0008*/ 	.word	0x00000018


	//----- nvinfo : EIATTR_FRAME_SIZE
	.align		4
.L_2:
        /*000c*/ 	.byte	0x04, 0x11
        /*000e*/ 	.short	(.L_4 - .L_3)
	.align		4
.L_3:
        /*0010*/ 	.word	index@(_Z18printThreadIndicesv)
        /*0014*/ 	.word	0x00000008


	//----- nvinfo : EIATTR_MIN_STACK_SIZE
	.align		4
.L_4:
        /*0018*/ 	.byte	0x04, 0x12
        /*001a*/ 	.short	(.L_6 - .L_5)
	.align		4
.L_5:
        /*001c*/ 	.word	index@(_Z18printThreadIndicesv)
        /*0020*/ 	.word	0x00000008
.L_6:


//--------------------- .nv.compat                --------------------------
	.section	.nv.compat,"",@"SHT_CUDA_COMPAT_INFO"
	.align	4
        /*0000*/ 	.byte	0x02, 0x09, 0x00, 0x00, 0x02, 0x02, 0x01, 0x00, 0x02, 0x05, 0x05, 0x00, 0x03, 0x07, 0x01, 0x01
        /*0010*/ 	.byte	0x02, 0x03, 0x00, 0x00, 0x02, 0x06, 0x01, 0x00, 0x04, 0x0b, 0x08, 0x00, 0x09, 0x00, 0x00, 0x00
        /*0020*/ 	.byte	0x00, 0x00, 0x00, 0x00


//--------------------- .nv.info._Z18printThreadIndicesv --------------------------
	.section	.nv.info._Z18printThreadIndicesv,"",@"SHT_CUDA_INFO"
	.sectionflags	@""
	.align	4


	//----- nvinfo : EIATTR_CUDA_API_VERSION
	.align		4
        /*0000*/ 	.byte	0x04, 0x37
        /*0002*/ 	.short	(.L_8 - .L_7)
.L_7:
        /*0004*/ 	.word	0x00000082


	//----- nvinfo : EIATTR_SPARSE_MMA_MASK
	.align		4
.L_8:
        /*0008*/ 	.byte	0x03, 0x50
        /*000a*/ 	.short	0x0000


	//----- nvinfo : EIATTR_MAXREG_COUNT
	.align		4
        /*000c*/ 	.byte	0x03, 0x1b
        /*000e*/ 	.short	0x00ff


	//----- nvinfo : EIATTR_EXTERNS
	.align		4
        /*0010*/ 	.byte	0x04, 0x0f
        /*0012*/ 	.short	(.L_10 - .L_9)


	//   ....[0]....
	.align		4
.L_9:
        /*0014*/ 	.word	index@(vprintf)


	//----- nvinfo : EIATTR_MERCURY_ISA_VERSION
	.align		4
.L_10:
        /*0018*/ 	.byte	0x03, 0x5f
        /*001a*/ 	.short	0x0101


	//----- nvinfo : EIATTR_VRC_CTA_INIT_COUNT
	.align		4
        /*001c*/ 	.byte	0x02, 0x4a
	.zero		1
	.zero		1


	//----- nvinfo : EIATTR_SYSCALL_OFFSETS
	.align		4
        /*0020*/ 	.byte	0x04, 0x46
        /*0022*/ 	.short	(.L_12 - .L_11)


	//   ....[0]....
.L_11:
        /*0024*/ 	.word	0x000000f0


	//----- nvinfo : EIATTR_EXIT_INSTR_OFFSETS
	.align		4
.L_12:
        /*0028*/ 	.byte	0x04, 0x1c
        /*002a*/ 	.short	(.L_14 - .L_13)


	//   ....[0]....
.L_13:
        /*002c*/ 	.word	0x00000100


	//----- nvinfo : EIATTR_SW_WAR
	.align		4
.L_14:
        /*0030*/ 	.byte	0x04, 0x36
        /*0032*/ 	.short	(.L_16 - .L_15)
.L_15:
        /*0034*/ 	.word	0x00000008
.L_16:


//--------------------- .nv.callgraph             --------------------------
	.section	.nv.callgraph,"",@"SHT_CUDA_CALLGRAPH"
	.align	4
	.sectionentsize	8
	.align		4
        /*0000*/ 	.word	0x00000000
	.align		4
        /*0004*/ 	.word	0xffffffff
	.align		4
        /*0008*/ 	.word	index@(_Z18printThreadIndicesv)
	.align		4
        /*000c*/ 	.word	index@(vprintf)
	.align		4
        /*0010*/ 	.word	0x00000000
	.align		4
        /*0014*/ 	.word	0xfffffffe
	.align		4
        /*0018*/ 	.word	0x00000000
	.align		4
        /*001c*/ 	.word	0xfffffffd
	.align		4
        /*0020*/ 	.word	0x00000000
	.align		4
        /*0024*/ 	.word	0xfffffffc


//--------------------- .nv.constant4             --------------------------
	.section	.nv.constant4,"a",@progbits
	.align	8
	.align		8
.nv.constant4:
        /*0000*/ 	.dword	vprintf
	.align		8
        /*0008*/ 	.dword	$str


//--------------------- .text._Z18printThreadIndicesv --------------------------
	.section	.text._Z18printThreadIndicesv,"ax",@progbits
	.align	128
        .global         _Z18printThreadIndicesv
        .type           _Z18printThreadIndicesv,@function
        .size           _Z18printThreadIndicesv,(.L_x_2 - _Z18printThreadIndicesv)
        .other          _Z18printThreadIndicesv,@"STO_CUDA_ENTRY STV_DEFAULT"
_Z18printThreadIndicesv:
.text._Z18printThreadIndicesv:
[----:B------:R-:W0:Y:S01]  /*0000*/  LDC R1, c[0x0][0x37c] ;  /* 0x0000df00ff017b82 */ /* 0x000e220000000800 */
[----:B------:R-:W1:Y:S01]  /*0010*/  S2R R8, SR_TID.X ;  /* 0x0000000000087919 */ /* 0x000e620000002100 */
[----:B0-----:R-:W-:Y:S01]  /*0020*/  VIADD R1, R1, 0xfffffff8 ;  /* 0xfffffff801017836 */ /* 0x001fe20000000000 */
[----:B------:R-:W-:Y:S01]  /*0030*/  MOV R0, 0x0 ;  /* 0x0000000000007802 */ /* 0x000fe20000000f00 */
[----:B------:R-:W0:Y:S01]  /*0040*/  LDCU UR4, c[0x0][0x2f8] ;  /* 0x00005f00ff0477ac */ /* 0x000e220008000800 */
[----:B------:R-:W1:Y:S03]  /*0050*/  S2R R9, SR_TID.Y ;  /* 0x0000000000097919 */ /* 0x000e660000002200 */
[----:B------:R2:W3:Y:S01]  /*0060*/  LDC.64 R2, c[0x4][R0] ;  /* 0x0100000000027b82 */ /* 0x0004e20000000a00 */
[----:B------:R-:W4:Y:S01]  /*0070*/  LDCU.64 UR6, c[0x4][0x8] ;  /* 0x01000100ff0677ac */ /* 0x000f220008000a00 */
[----:B------:R-:W5:Y:S01]  /*0080*/  LDCU UR5, c[0x0][0x2fc] ;  /* 0x00005f80ff0577ac */ /* 0x000f620008000800 */
[----:B0-----:R-:W-:Y:S01]  /*0090*/  IADD3 R6, P0, PT, R1, UR4, RZ ;  /* 0x0000000401067c10 */ /* 0x001fe2000ff1e0ff */
[----:B----4-:R-:W-:Y:S01]  /*00a0*/  IMAD.U32 R4, RZ, RZ, UR6 ;  /* 0x00000006ff047e24 */ /* 0x010fe2000f8e00ff */
[----:B------:R-:W-:-:S03]  /*00b0*/  MOV R5, UR7 ;  /* 0x0000000700057c02 */ /* 0x000fc60008000f00 */
[----:B-----5:R-:W-:Y:S01]  /*00c0*/  IMAD.X R7, RZ, RZ, UR5, P0 ;  /* 0x00000005ff077e24 */ /* 0x020fe200080e06ff */
[----:B-1----:R2:W-:Y:S07]  /*00d0*/  STL.64 [R1], R8 ;  /* 0x0000000801007387 */ /* 0x0025ee0000100a00 */
[----:B------:R-:W-:-:S07]  /*00e0*/  LEPC R20, `(.L_x_0) ;  /* 0x000000001014794e */ /* 0x000fce0000000000 */
[----:B--23--:R-:W-:Y:S05]  /*00f0*/  CALL.ABS.NOINC R2 ;  /* 0x0000000002007343 */ /* 0x00cfea0003c00000 */
.L_x_0:
[----:B------:R-:W-:Y:S05]  /*0100*/  EXIT ;  /* 0x000000000000794d */ /* 0x000fea0003800000 */
.L_x_1:
[----:B------:R-:W-:-:S00]  /*0110*/  BRA `(.L_x_1) ;  /* 0xfffffffc00fc7947 */ /* 0x000fc0000383ffff */
[----:B------:R-:W-:-:S00]  /*0120*/  NOP ;  /* 0x0000000000007918 */ /* 0x000fc00000000000 */
        /* <DEDUP_REMOVED lines=13> */
.L_x_2:


//--------------------- .nv.global.init           --------------------------
	.section	.nv.global.init,"aw",@progbits
.nv.global.init:
	.type		$str,@object
	.size		$str,(.L_0 - $str)
$str:
        /*0000*/ 	.byte	0x54, 0x68, 0x72, 0x65, 0x61, 0x64, 0x20, 0x28, 0x25, 0x64, 0x2c, 0x20, 0x25, 0x64, 0x29, 0x0a
        /*0010*/ 	.byte	0x00
.L_0:


//--------------------- .nv.shared.reserved.0     --------------------------
	.section	.nv.shared.reserved.0,"aw",@nobits
	.weak		__nv_reservedSMEM_offset_0_alias
	.size		__nv_reservedSMEM_offset_0_alias, 0, 64
	.other		__nv_reservedSMEM_offset_0_alias,@"STO_CUDA_RESERVED_SHARED STV_DEFAULT"
__nv_reservedSMEM_offset_0_alias:
	.zero		0
	.zero		64


//--------------------- .nv.constant0._Z18printThreadIndicesv --------------------------
	.section	.nv.constant0._Z18printThreadIndicesv,"a",@progbits
	.sectionflags	@""
	.align	4
.nv.constant0._Z18printThreadIndicesv:
	.zero		896


//--------------------- SYMBOLS --------------------------

	.type		.nv.reservedSmem.offset0,@object
	.size		.nv.reservedSmem.offset0,0x4
	.type		vprintf,@function
